//
// Generated by NVIDIA NVVM Compiler
//
// Compiler Build ID: CL-36424714
// Cuda compilation tools, release 13.0, V13.0.88
// Based on NVVM 20.0.0
//

.version 9.0
.target sm_100
.address_size 64

	// .globl	_Z14sum_vec_devicePdS_S_i

.visible .entry _Z14sum_vec_devicePdS_S_i(
	.param .u64 .ptr .align 1 _Z14sum_vec_devicePdS_S_i_param_0,
	.param .u64 .ptr .align 1 _Z14sum_vec_devicePdS_S_i_param_1,
	.param .u64 .ptr .align 1 _Z14sum_vec_devicePdS_S_i_param_2,
	.param .u32 _Z14sum_vec_devicePdS_S_i_param_3
)
{
	.reg .pred 	%p<2>;
	.reg .b32 	%r<6>;
	.reg .b64 	%rd<11>;
	.reg .b64 	%fd<4>;

	ld.param.u64 	%rd1, [_Z14sum_vec_devicePdS_S_i_param_0];
	ld.param.u64 	%rd2, [_Z14sum_vec_devicePdS_S_i_param_1];
	ld.param.u64 	%rd3, [_Z14sum_vec_devicePdS_S_i_param_2];
	ld.param.u32 	%r2, [_Z14sum_vec_devicePdS_S_i_param_3];
	mov.u32 	%r3, %tid.x;
	mov.u32 	%r4, %ctaid.x;
	mov.u32 	%r5, %ntid.x;
	mad.lo.s32 	%r1, %r4, %r5, %r3;
	setp.ge.u32 	%p1, %r1, %r2;
	@%p1 bra 	$L__BB0_2;
	cvta.to.global.u64 	%rd4, %rd1;
	cvta.to.global.u64 	%rd5, %rd2;
	cvta.to.global.u64 	%rd6, %rd3;
	mul.wide.u32 	%rd7, %r1, 8;
	add.s64 	%rd8, %rd4, %rd7;
	ld.global.f64 	%fd1, [%rd8];
	add.s64 	%rd9, %rd5, %rd7;
	ld.global.f64 	%fd2, [%rd9];
	add.f64 	%fd3, %fd1, %fd2;
	add.s64 	%rd10, %rd6, %rd7;
	st.global.f64 	[%rd10], %fd3;
$L__BB0_2:
	ret;

}


// ===== COMPILED SASS (sm_100) =====

	.target	sm_100

	.elftype	@"ET_EXEC"


//--------------------- .note.nv.tkinfo           --------------------------
	.section	.note.nv.tkinfo,"",@"SHT_NOTE"
	.sectionflags	@"SHF_NOTE_NV_TKINFO"
	.tkinfo
        /*0018*/ 	.word	0x00000002
        /*0030*/ 	.string	""
        /*0030*/ 	.string	"ptxas"
        /*0030*/ 	.string	"Cuda compilation tools, release 13.0, V13.0.88"
        /*0030*/ 	.string	"Build cuda_13.0.r13.0/compiler.36424714_0"
        /*0030*/ 	.string	"-arch sm_100 -m 64 "



//--------------------- .note.nv.cuinfo           --------------------------
	.section	.note.nv.cuinfo,"",@"SHT_NOTE"
	.sectionflags	@"SHF_NOTE_NV_CUINFO"
        /*0018*/ 	.short	0x0002
        /*001a*/ 	.short	0x0064
        /*001c*/ 	.short	0x0082
	.zero		2


//--------------------- .nv.info                  --------------------------
	.section	.nv.info,"",@"SHT_CUDA_INFO"
	.align	4


	//----- nvinfo : EIATTR_REGCOUNT
	.align		4
        /*0000*/ 	.byte	0x04, 0x2f
        /*0002*/ 	.short	(.L_1 - .L_0)
	.align		4
.L_0:
        /*0004*/ 	.word	index@(_Z14sum_vec_devicePdS_S_i)
        /*0008*/ 	.word	0x0000000e


	//----- nvinfo : EIATTR_FRAME_SIZE
	.align		4
.L_1:
        /*000c*/ 	.byte	0x04, 0x11
        /*000e*/ 	.short	(.L_3 - .L_2)
	.align		4
.L_2:
        /*0010*/ 	.word	index@(_Z14sum_vec_devicePdS_S_i)
        /*0014*/ 	.word	0x00000000


	//----- nvinfo : EIATTR_MIN_STACK_SIZE
	.align		4
.L_3:
        /*0018*/ 	.byte	0x04, 0x12
        /*001a*/ 	.short	(.L_5 - .L_4)
	.align		4
.L_4:
        /*001c*/ 	.word	index@(_Z14sum_vec_devicePdS_S_i)
        /*0020*/ 	.word	0x00000000
.L_5:


//--------------------- .nv.compat                --------------------------
	.section	.nv.compat,"",@"SHT_CUDA_COMPAT_INFO"
	.align	4
        /*0000*/ 	.byte	0x02, 0x09, 0x00, 0x00, 0x02, 0x02, 0x01, 0x00, 0x02, 0x05, 0x05, 0x00, 0x03, 0x07, 0x01, 0x01
        /*0010*/ 	.byte	0x02, 0x03, 0x00, 0x00, 0x02, 0x06, 0x01, 0x00, 0x04, 0x0b, 0x08, 0x00, 0x01, 0x00, 0x00, 0x00
        /*0020*/ 	.byte	0x00, 0x00, 0x00, 0x00


//--------------------- .nv.info._Z14sum_vec_devicePdS_S_i --------------------------
	.section	.nv.info._Z14sum_vec_devicePdS_S_i,"",@"SHT_CUDA_INFO"
	.sectionflags	@""
	.align	4


	//----- nvinfo : EIATTR_CUDA_API_VERSION
	.align		4
        /*0000*/ 	.byte	0x04, 0x37
        /*0002*/ 	.short	(.L_7 - .L_6)
.L_6:
        /*0004*/ 	.word	0x00000082


	//----- nvinfo : EIATTR_KPARAM_INFO
	.align		4
.L_7:
        /*0008*/ 	.byte	0x04, 0x17
        /*000a*/ 	.short	(.L_9 - .L_8)
.L_8:
        /*000c*/ 	.word	0x00000000
        /*0010*/ 	.short	0x0003
        /*0012*/ 	.short	0x0018
        /*0014*/ 	.byte	0x00, 0xf0, 0x11, 0x00


	//----- nvinfo : EIATTR_KPARAM_INFO
	.align		4
.L_9:
        /*0018*/ 	.byte	0x04, 0x17
        /*001a*/ 	.short	(.L_11 - .L_10)
.L_10:
        /*001c*/ 	.word	0x00000000
        /*0020*/ 	.short	0x0002
        /*0022*/ 	.short	0x0010
        /*0024*/ 	.byte	0x00, 0xf5, 0x21, 0x00


	//----- nvinfo : EIATTR_KPARAM_INFO
	.align		4
.L_11:
        /*0028*/ 	.byte	0x04, 0x17
        /*002a*/ 	.short	(.L_13 - .L_12)
.L_12:
        /*002c*/ 	.word	0x00000000
        /*0030*/ 	.short	0x0001
        /*0032*/ 	.short	0x0008
        /*0034*/ 	.byte	0x00, 0xf5, 0x21, 0x00


	//----- nvinfo : EIATTR_KPARAM_INFO
	.align		4
.L_13:
        /*0038*/ 	.byte	0x04, 0x17
        /*003a*/ 	.short	(.L_15 - .L_14)
.L_14:
        /*003c*/ 	.word	0x00000000
        /*0040*/ 	.short	0x0000
        /*0042*/ 	.short	0x0000
        /*0044*/ 	.byte	0x00, 0xf5, 0x21, 0x00


	//----- nvinfo : EIATTR_SPARSE_MMA_MASK
	.align		4
.L_15:
        /*0048*/ 	.byte	0x03, 0x50
        /*004a*/ 	.short	0x0000


	//----- nvinfo : EIATTR_MAXREG_COUNT
	.align		4
        /*004c*/ 	.byte	0x03, 0x1b
        /*004e*/ 	.short	0x00ff


	//----- nvinfo : EIATTR_MERCURY_ISA_VERSION
	.align		4
        /*0050*/ 	.byte	0x03, 0x5f
        /*0052*/ 	.short	0x0101


	//----- nvinfo : EIATTR_VRC_CTA_INIT_COUNT
	.align		4
        /*0054*/ 	.byte	0x02, 0x4a
	.zero		1
	.zero		1


	//----- nvinfo : EIATTR_EXIT_INSTR_OFFSETS
	.align		4
        /*0058*/ 	.byte	0x04, 0x1c
        /*005a*/ 	.short	(.L_17 - .L_16)


	//   ....[0]....
.L_16:
        /*005c*/ 	.word	0x00000070


	//   ....[1]....
        /*0060*/ 	.word	0x00000130


	//----- nvinfo : EIATTR_CBANK_PARAM_SIZE
	.align		4
.L_17:
        /*0064*/ 	.byte	0x03, 0x19
        /*0066*/ 	.short	0x001c


	//----- nvinfo : EIATTR_PARAM_CBANK
	.align		4
        /*0068*/ 	.byte	0x04, 0x0a
        /*006a*/ 	.short	(.L_19 - .L_18)
	.align		4
.L_18:
        /*006c*/ 	.word	index@(.nv.constant0._Z14sum_vec_devicePdS_S_i)
        /*0070*/ 	.short	0x0380
        /*0072*/ 	.short	0x001c


	//----- nvinfo : EIATTR_SW_WAR
	.align		4
.L_19:
        /*0074*/ 	.byte	0x04, 0x36
        /*0076*/ 	.short	(.L_21 - .L_20)
.L_20:
        /*0078*/ 	.word	0x00000008
.L_21:


//--------------------- .nv.callgraph             --------------------------
	.section	.nv.callgraph,"",@"SHT_CUDA_CALLGRAPH"
	.align	4
	.sectionentsize	8
	.align		4
        /*0000*/ 	.word	0x00000000
	.align		4
        /*0004*/ 	.word	0xffffffff
	.align		4
        /*0008*/ 	.word	0x00000000
	.align		4
        /*000c*/ 	.word	0xfffffffe
	.align		4
        /*0010*/ 	.word	0x00000000
	.align		4
        /*0014*/ 	.word	0xfffffffd
	.align		4
        /*0018*/ 	.word	0x00000000
	.align		4
        /*001c*/ 	.word	0xfffffffc


//--------------------- .text._Z14sum_vec_devicePdS_S_i --------------------------
	.section	.text._Z14sum_vec_devicePdS_S_i,"ax",@progbits
	.align	128
        .global         _Z14sum_vec_devicePdS_S_i
        .type           _Z14sum_vec_devicePdS_S_i,@function
        .size           _Z14sum_vec_devicePdS_S_i,(.L_x_1 - _Z14sum_vec_devicePdS_S_i)
        .other          _Z14sum_vec_devicePdS_S_i,@"STO_CUDA_ENTRY STV_DEFAULT"
_Z14sum_vec_devicePdS_S_i:
.text._Z14sum_vec_devicePdS_S_i:
[----:B------:R-:W-:Y:S01]  /*0000*/  LDC R1, c[0x0][0x37c] ;  /* 0x0000df00ff017b82 */ /* 0x000fe20000000800 */
[----:B------:R-:W0:Y:S07]  /*0010*/  S2R R11, SR_TID.X ;  /* 0x00000000000b7919 */ /* 0x000e2e0000002100 */
[----:B------:R-:W0:Y:S01]  /*0020*/  S2UR UR4, SR_CTAID.X ;  /* 0x00000000000479c3 */ /* 0x000e220000002500 */
[----:B------:R-:W1:Y:S07]  /*0030*/  LDCU UR5, c[0x0][0x398] ;  /* 0x00007300ff0577ac */ /* 0x000e6e0008000800 */
[----:B------:R-:W0:Y:S02]  /*0040*/  LDC R0, c[0x0][0x360] ;  /* 0x0000d800ff007b82 */ /* 0x000e240000000800 */
[----:B0-----:R-:W-:-:S05]  /*0050*/  IMAD R11, R0, UR4, R11 ;  /* 0x00000004000b7c24 */ /* 0x001fca000f8e020b */
[----:B-1----:R-:W-:-:S13]  /*0060*/  ISETP.GE.U32.AND P0, PT, R11, UR5, PT ;  /* 0x000000050b007c0c */ /* 0x002fda000bf06070 */
[----:B------:R-:W-:Y:S05]  /*0070*/  @P0 EXIT ;  /* 0x000000000000094d */ /* 0x000fea0003800000 */
[----:B------:R-:W0:Y:S01]  /*0080*/  LDC.64 R2, c[0x0][0x380] ;  /* 0x0000e000ff027b82 */ /* 0x000e220000000a00 */
[----:B------:R-:W1:Y:S07]  /*0090*/  LDCU.64 UR4, c[0x0][0x358] ;  /* 0x00006b00ff0477ac */ /* 0x000e6e0008000a00 */
[----:B------:R-:W2:Y:S08]  /*00a0*/  LDC.64 R4, c[0x0][0x388] ;  /* 0x0000e200ff047b82 */ /* 0x000eb00000000a00 */
[----:B------:R-:W3:Y:S01]  /*00b0*/  LDC.64 R8, c[0x0][0x390] ;  /* 0x0000e400ff087b82 */ /* 0x000ee20000000a00 */
[----:B0-----:R-:W-:-:S06]  /*00c0*/  IMAD.WIDE.U32 R2, R11, 0x8, R2 ;  /* 0x000000080b027825 */ /* 0x001fcc00078e0002 */
[----:B-1----:R-:W4:Y:S01]  /*00d0*/  LDG.E.64 R2, desc[UR4][R2.64] ;  /* 0x0000000402027981 */ /* 0x002f22000c1e1b00 */
[----:B--2---:R-:W-:-:S06]  /*00e0*/  IMAD.WIDE.U32 R4, R11, 0x8, R4 ;  /* 0x000000080b047825 */ /* 0x004fcc00078e0004 */
[----:B------:R-:W4:Y:S01]  /*00f0*/  LDG.E.64 R4, desc[UR4][R4.64] ;  /* 0x0000000404047981 */ /* 0x000f22000c1e1b00 */
[----:B---3--:R-:W-:Y:S01]  /*0100*/  IMAD.WIDE.U32 R8, R11, 0x8, R8 ;  /* 0x000000080b087825 */ /* 0x008fe200078e0008 */
[----:B----4-:R-:W-:-:S07]  /*0110*/  DADD R6, R2, R4 ;  /* 0x0000000002067229 */ /* 0x010fce0000000004 */
[----:B------:R-:W-:Y:S01]  /*0120*/  STG.E.64 desc[UR4][R8.64], R6 ;  /* 0x0000000608007986 */ /* 0x000fe2000c101b04 */
[----:B------:R-:W-:Y:S05]  /*0130*/  EXIT ;  /* 0x000000000000794d */ /* 0x000fea0003800000 */
.L_x_0:
[----:B------:R-:W-:-:S00]  /*0140*/  BRA `(.L_x_0) ;  /* 0xfffffffc00fc7947 */ /* 0x000fc0000383ffff */
[----:B------:R-:W-:-:S00]  /*0150*/  NOP ;  /* 0x0000000000007918 */ /* 0x000fc00000000000 */
        /* <DEDUP_REMOVED lines=10> */
.L_x_1:


//--------------------- .nv.shared.reserved.0     --------------------------
	.section	.nv.shared.reserved.0,"aw",@nobits
	.weak		__nv_reservedSMEM_offset_0_alias
	.size		__nv_reservedSMEM_offset_0_alias, 0, 64
	.other		__nv_reservedSMEM_offset_0_alias,@"STO_CUDA_RESERVED_SHARED STV_DEFAULT"
__nv_reservedSMEM_offset_0_alias:
	.zero		0
	.zero		64


//--------------------- .nv.constant0._Z14sum_vec_devicePdS_S_i --------------------------
	.section	.nv.constant0._Z14sum_vec_devicePdS_S_i,"a",@progbits
	.sectionflags	@""
	.align	4
.nv.constant0._Z14sum_vec_devicePdS_S_i:
	.zero		924


//--------------------- SYMBOLS --------------------------

	.type		.nv.reservedSmem.offset0,@object
	.size		.nv.reservedSmem.offset0,0x4
